//
// Generated by NVIDIA NVVM Compiler
//
// Compiler Build ID: CL-36424714
// Cuda compilation tools, release 13.0, V13.0.88
// Based on NVVM 20.0.0
//

.version 9.0
.target sm_100
.address_size 64

	// .globl	_Z6squarePii

.visible .entry _Z6squarePii(
	.param .u64 .ptr .align 1 _Z6squarePii_param_0,
	.param .u32 _Z6squarePii_param_1
)
{
	.reg .pred 	%p<2>;
	.reg .b32 	%r<8>;
	.reg .b64 	%rd<5>;

	ld.param.u64 	%rd1, [_Z6squarePii_param_0];
	ld.param.u32 	%r2, [_Z6squarePii_param_1];
	mov.u32 	%r3, %ntid.x;
	mov.u32 	%r4, %ctaid.x;
	mov.u32 	%r5, %tid.x;
	mad.lo.s32 	%r1, %r3, %r4, %r5;
	setp.ge.s32 	%p1, %r1, %r2;
	@%p1 bra 	$L__BB0_2;
	cvta.to.global.u64 	%rd2, %rd1;
	mul.wide.s32 	%rd3, %r1, 4;
	add.s64 	%rd4, %rd2, %rd3;
	ld.global.u32 	%r6, [%rd4];
	mul.lo.s32 	%r7, %r6, %r6;
	st.global.u32 	[%rd4], %r7;
$L__BB0_2:
	ret;

}


// ===== COMPILED SASS (sm_100) =====

	.target	sm_100

	.elftype	@"ET_EXEC"


//--------------------- .note.nv.tkinfo           --------------------------
	.section	.note.nv.tkinfo,"",@"SHT_NOTE"
	.sectionflags	@"SHF_NOTE_NV_TKINFO"
	.tkinfo
        /*0018*/ 	.word	0x00000002
        /*0030*/ 	.string	""
        /*0030*/ 	.string	"ptxas"
        /*0030*/ 	.string	"Cuda compilation tools, release 13.0, V13.0.88"
        /*0030*/ 	.string	"Build cuda_13.0.r13.0/compiler.36424714_0"
        /*0030*/ 	.string	"-arch sm_100 -m 64 "



//--------------------- .note.nv.cuinfo           --------------------------
	.section	.note.nv.cuinfo,"",@"SHT_NOTE"
	.sectionflags	@"SHF_NOTE_NV_CUINFO"
        /*0018*/ 	.short	0x0002
        /*001a*/ 	.short	0x0064
        /*001c*/ 	.short	0x0082
	.zero		2


//--------------------- .nv.info                  --------------------------
	.section	.nv.info,"",@"SHT_CUDA_INFO"
	.align	4


	//----- nvinfo : EIATTR_REGCOUNT
	.align		4
        /*0000*/ 	.byte	0x04, 0x2f
        /*0002*/ 	.short	(.L_1 - .L_0)
	.align		4
.L_0:
        /*0004*/ 	.word	index@(_Z6squarePii)
        /*0008*/ 	.word	0x00000008


	//----- nvinfo : EIATTR_FRAME_SIZE
	.align		4
.L_1:
        /*000c*/ 	.byte	0x04, 0x11
        /*000e*/ 	.short	(.L_3 - .L_2)
	.align		4
.L_2:
        /*0010*/ 	.word	index@(_Z6squarePii)
        /*0014*/ 	.word	0x00000000


	//----- nvinfo : EIATTR_MIN_STACK_SIZE
	.align		4
.L_3:
        /*0018*/ 	.byte	0x04, 0x12
        /*001a*/ 	.short	(.L_5 - .L_4)
	.align		4
.L_4:
        /*001c*/ 	.word	index@(_Z6squarePii)
        /*0020*/ 	.word	0x00000000
.L_5:


//--------------------- .nv.compat                --------------------------
	.section	.nv.compat,"",@"SHT_CUDA_COMPAT_INFO"
	.align	4
        /*0000*/ 	.byte	0x02, 0x09, 0x00, 0x00, 0x02, 0x02, 0x01, 0x00, 0x02, 0x05, 0x05, 0x00, 0x03, 0x07, 0x01, 0x01
        /*0010*/ 	.byte	0x02, 0x03, 0x00, 0x00, 0x02, 0x06, 0x01, 0x00, 0x04, 0x0b, 0x08, 0x00, 0x09, 0x00, 0x00, 0x00
        /*0020*/ 	.byte	0x00, 0x00, 0x00, 0x00


//--------------------- .nv.info._Z6squarePii     --------------------------
	.section	.nv.info._Z6squarePii,"",@"SHT_CUDA_INFO"
	.sectionflags	@""
	.align	4


	//----- nvinfo : EIATTR_CUDA_API_VERSION
	.align		4
        /*0000*/ 	.byte	0x04, 0x37
        /*0002*/ 	.short	(.L_7 - .L_6)
.L_6:
        /*0004*/ 	.word	0x00000082


	//----- nvinfo : EIATTR_KPARAM_INFO
	.align		4
.L_7:
        /*0008*/ 	.byte	0x04, 0x17
        /*000a*/ 	.short	(.L_9 - .L_8)
.L_8:
        /*000c*/ 	.word	0x00000000
        /*0010*/ 	.short	0x0001
        /*0012*/ 	.short	0x0008
        /*0014*/ 	.byte	0x00, 0xf0, 0x11, 0x00


	//----- nvinfo : EIATTR_KPARAM_INFO
	.align		4
.L_9:
        /*0018*/ 	.byte	0x04, 0x17
        /*001a*/ 	.short	(.L_11 - .L_10)
.L_10:
        /*001c*/ 	.word	0x00000000
        /*0020*/ 	.short	0x0000
        /*0022*/ 	.short	0x0000
        /*0024*/ 	.byte	0x00, 0xf5, 0x21, 0x00


	//----- nvinfo : EIATTR_SPARSE_MMA_MASK
	.align		4
.L_11:
        /*0028*/ 	.byte	0x03, 0x50
        /*002a*/ 	.short	0x0000


	//----- nvinfo : EIATTR_MAXREG_COUNT
	.align		4
        /*002c*/ 	.byte	0x03, 0x1b
        /*002e*/ 	.short	0x00ff


	//----- nvinfo : EIATTR_MERCURY_ISA_VERSION
	.align		4
        /*0030*/ 	.byte	0x03, 0x5f
        /*0032*/ 	.short	0x0101


	//----- nvinfo : EIATTR_VRC_CTA_INIT_COUNT
	.align		4
        /*0034*/ 	.byte	0x02, 0x4a
	.zero		1
	.zero		1


	//----- nvinfo : EIATTR_EXIT_INSTR_OFFSETS
	.align		4
        /*0038*/ 	.byte	0x04, 0x1c
        /*003a*/ 	.short	(.L_13 - .L_12)


	//   ....[0]....
.L_12:
        /*003c*/ 	.word	0x00000070


	//   ....[1]....
        /*0040*/ 	.word	0x000000e0


	//----- nvinfo : EIATTR_CBANK_PARAM_SIZE
	.align		4
.L_13:
        /*0044*/ 	.byte	0x03, 0x19
        /*0046*/ 	.short	0x000c


	//----- nvinfo : EIATTR_PARAM_CBANK
	.align		4
        /*0048*/ 	.byte	0x04, 0x0a
        /*004a*/ 	.short	(.L_15 - .L_14)
	.align		4
.L_14:
        /*004c*/ 	.word	index@(.nv.constant0._Z6squarePii)
        /*0050*/ 	.short	0x0380
        /*0052*/ 	.short	0x000c


	//----- nvinfo : EIATTR_SW_WAR
	.align		4
.L_15:
        /*0054*/ 	.byte	0x04, 0x36
        /*0056*/ 	.short	(.L_17 - .L_16)
.L_16:
        /*0058*/ 	.word	0x00000008
.L_17:


//--------------------- .nv.callgraph             --------------------------
	.section	.nv.callgraph,"",@"SHT_CUDA_CALLGRAPH"
	.align	4
	.sectionentsize	8
	.align		4
        /*0000*/ 	.word	0x00000000
	.align		4
        /*0004*/ 	.word	0xffffffff
	.align		4
        /*0008*/ 	.word	0x00000000
	.align		4
        /*000c*/ 	.word	0xfffffffe
	.align		4
        /*0010*/ 	.word	0x00000000
	.align		4
        /*0014*/ 	.word	0xfffffffd
	.align		4
        /*0018*/ 	.word	0x00000000
	.align		4
        /*001c*/ 	.word	0xfffffffc


//--------------------- .text._Z6squarePii        --------------------------
	.section	.text._Z6squarePii,"ax",@progbits
	.align	128
        .global         _Z6squarePii
        .type           _Z6squarePii,@function
        .size           _Z6squarePii,(.L_x_1 - _Z6squarePii)
        .other          _Z6squarePii,@"STO_CUDA_ENTRY STV_DEFAULT"
_Z6squarePii:
.text._Z6squarePii:
[----:B------:R-:W-:Y:S01]  /*0000*/  LDC R1, c[0x0][0x37c] ;  /* 0x0000df00ff017b82 */ /* 0x000fe20000000800 */
[----:B------:R-:W0:Y:S01]  /*0010*/  S2R R5, SR_CTAID.X ;  /* 0x0000000000057919 */ /* 0x000e220000002500 */
[----:B------:R-:W0:Y:S01]  /*0020*/  LDCU UR4, c[0x0][0x360] ;  /* 0x00006c00ff0477ac */ /* 0x000e220008000800 */
[----:B------:R-:W0:Y:S01]  /*0030*/  S2R R0, SR_TID.X ;  /* 0x0000000000007919 */ /* 0x000e220000002100 */
[----:B------:R-:W1:Y:S01]  /*0040*/  LDCU UR5, c[0x0][0x388] ;  /* 0x00007100ff0577ac */ /* 0x000e620008000800 */
[----:B0-----:R-:W-:-:S05]  /*0050*/  IMAD R5, R5, UR4, R0 ;  /* 0x0000000405057c24 */ /* 0x001fca000f8e0200 */
[----:B-1----:R-:W-:-:S13]  /*0060*/  ISETP.GE.AND P0, PT, R5, UR5, PT ;  /* 0x0000000505007c0c */ /* 0x002fda000bf06270 */
[----:B------:R-:W-:Y:S05]  /*0070*/  @P0 EXIT ;  /* 0x000000000000094d */ /* 0x000fea0003800000 */
[----:B------:R-:W0:Y:S01]  /*0080*/  LDC.64 R2, c[0x0][0x380] ;  /* 0x0000e000ff027b82 */ /* 0x000e220000000a00 */
[----:B------:R-:W1:Y:S01]  /*0090*/  LDCU.64 UR4, c[0x0][0x358] ;  /* 0x00006b00ff0477ac */ /* 0x000e620008000a00 */
[----:B0-----:R-:W-:-:S05]  /*00a0*/  IMAD.WIDE R2, R5, 0x4, R2 ;  /* 0x0000000405027825 */ /* 0x001fca00078e0202 */
[----:B-1----:R-:W2:Y:S02]  /*00b0*/  LDG.E R0, desc[UR4][R2.64] ;  /* 0x0000000402007981 */ /* 0x002ea4000c1e1900 */
[----:B--2---:R-:W-:-:S05]  /*00c0*/  IMAD R5, R0, R0, RZ ;  /* 0x0000000000057224 */ /* 0x004fca00078e02ff */
[----:B------:R-:W-:Y:S01]  /*00d0*/  STG.E desc[UR4][R2.64], R5 ;  /* 0x0000000502007986 */ /* 0x000fe2000c101904 */
[----:B------:R-:W-:Y:S05]  /*00e0*/  EXIT ;  /* 0x000000000000794d */ /* 0x000fea0003800000 */
.L_x_0:
[----:B------:R-:W-:-:S00]  /*00f0*/  BRA `(.L_x_0) ;  /* 0xfffffffc00fc7947 */ /* 0x000fc0000383ffff */
[----:B------:R-:W-:-:S00]  /*0100*/  NOP ;  /* 0x0000000000007918 */ /* 0x000fc00000000000 */
[----:B------:R-:W-:-:S00]  /*0110*/  NOP ;  /* 0x0000000000007918 */ /* 0x000fc00000000000 */
[----:B------:R-:W-:-:S00]  /*0120*/  NOP ;  /* 0x0000000000007918 */ /* 0x000fc00000000000 */
[----:B------:R-:W-:-:S00]  /*0130*/  NOP ;  /* 0x0000000000007918 */ /* 0x000fc00000000000 */
[----:B------:R-:W-:-:S00]  /*0140*/  NOP ;  /* 0x0000000000007918 */ /* 0x000fc00000000000 */
[----:B------:R-:W-:-:S00]  /*0150*/  NOP ;  /* 0x0000000000007918 */ /* 0x000fc00000000000 */
[----:B------:R-:W-:-:S00]  /*0160*/  NOP ;  /* 0x0000000000007918 */ /* 0x000fc00000000000 */
[----:B------:R-:W-:-:S00]  /*0170*/  NOP ;  /* 0x0000000000007918 */ /* 0x000fc00000000000 */
.L_x_1:


//--------------------- .nv.shared.reserved.0     --------------------------
	.section	.nv.shared.reserved.0,"aw",@nobits
	.weak		__nv_reservedSMEM_offset_0_alias
	.size		__nv_reservedSMEM_offset_0_alias, 0, 64
	.other		__nv_reservedSMEM_offset_0_alias,@"STO_CUDA_RESERVED_SHARED STV_DEFAULT"
__nv_reservedSMEM_offset_0_alias:
	.zero		0
	.zero		64


//--------------------- .nv.constant0._Z6squarePii --------------------------
	.section	.nv.constant0._Z6squarePii,"a",@progbits
	.sectionflags	@""
	.align	4
.nv.constant0._Z6squarePii:
	.zero		908


//--------------------- SYMBOLS --------------------------

	.type		.nv.reservedSmem.offset0,@object
	.size		.nv.reservedSmem.offset0,0x4
